	.headerflags	@"EF_CUDA_TEXMODE_UNIFIED EF_CUDA_64BIT_ADDRESS EF_CUDA_ACCELERATORS EF_CUDA_SM90 EF_CUDA_VIRTUAL_SM(EF_CUDA_SM90)"
	.elftype	@"ET_EXEC"


//--------------------- .nv.info                  --------------------------
	.section	.nv.info,"",@"SHT_CUDA_INFO"
	.align	4


	//----- nvinfo : EIATTR_REGCOUNT
	.align		4
        /*0000*/ 	.byte	0x04, 0x2f
        /*0002*/ 	.short	(.L_1 - .L_0)
	.align		4
.L_0:
        /*0004*/ 	.word	index@(triton_poi_fused_max_pool2d_with_indices_14)
        /*0008*/ 	.word	0x00000028


	//----- nvinfo : EIATTR_MIN_STACK_SIZE
	.align		4
.L_1:
        /*000c*/ 	.byte	0x04, 0x12
        /*000e*/ 	.short	(.L_3 - .L_2)
	.align		4
.L_2:
        /*0010*/ 	.word	index@(triton_poi_fused_max_pool2d_with_indices_14)
        /*0014*/ 	.word	0x00000000


	//----- nvinfo : EIATTR_FRAME_SIZE
	.align		4
.L_3:
        /*0018*/ 	.byte	0x04, 0x11
        /*001a*/ 	.short	(.L_5 - .L_4)
	.align		4
.L_4:
        /*001c*/ 	.word	index@(triton_poi_fused_max_pool2d_with_indices_14)
        /*0020*/ 	.word	0x00000000


	//----- nvinfo : EIATTR_MIN_STACK_SIZE
	.align		4
.L_5:
        /*0024*/ 	.byte	0x04, 0x12
        /*0026*/ 	.short	(.L_7 - .L_6)
	.align		4
.L_6:
        /*0028*/ 	.word	index@(triton_poi_fused_max_pool2d_with_indices_14)
        /*002c*/ 	.word	0x00000000
.L_7:


//--------------------- .nv.info.triton_poi_fused_max_pool2d_with_indices_14 --------------------------
	.section	.nv.info.triton_poi_fused_max_pool2d_with_indices_14,"",@"SHT_CUDA_INFO"
	.sectionflags	@""
	.align	4


	//----- nvinfo : EIATTR_CUDA_API_VERSION
	.align		4
        /*0000*/ 	.byte	0x04, 0x37
        /*0002*/ 	.short	(.L_9 - .L_8)
.L_8:
        /*0004*/ 	.word	0x0000007c


	//----- nvinfo : EIATTR_KPARAM_INFO
	.align		4
.L_9:
        /*0008*/ 	.byte	0x04, 0x17
        /*000a*/ 	.short	(.L_11 - .L_10)
.L_10:
        /*000c*/ 	.word	0x00000000
        /*0010*/ 	.short	0x0004
        /*0012*/ 	.short	0x001c
        /*0014*/ 	.byte	0x00, 0xf0, 0x11, 0x00


	//----- nvinfo : EIATTR_KPARAM_INFO
	.align		4
.L_11:
        /*0018*/ 	.byte	0x04, 0x17
        /*001a*/ 	.short	(.L_13 - .L_12)
.L_12:
        /*001c*/ 	.word	0x00000000
        /*0020*/ 	.short	0x0003
        /*0022*/ 	.short	0x0018
        /*0024*/ 	.byte	0x00, 0xf0, 0x11, 0x00


	//----- nvinfo : EIATTR_KPARAM_INFO
	.align		4
.L_13:
        /*0028*/ 	.byte	0x04, 0x17
        /*002a*/ 	.short	(.L_15 - .L_14)
.L_14:
        /*002c*/ 	.word	0x00000000
        /*0030*/ 	.short	0x0002
        /*0032*/ 	.short	0x0010
        /*0034*/ 	.byte	0x00, 0xf4, 0x21, 0x00


	//----- nvinfo : EIATTR_KPARAM_INFO
	.align		4
.L_15:
        /*0038*/ 	.byte	0x04, 0x17
        /*003a*/ 	.short	(.L_17 - .L_16)
.L_16:
        /*003c*/ 	.word	0x00000000
        /*0040*/ 	.short	0x0001
        /*0042*/ 	.short	0x0008
        /*0044*/ 	.byte	0x00, 0xf4, 0x21, 0x00


	//----- nvinfo : EIATTR_KPARAM_INFO
	.align		4
.L_17:
        /*0048*/ 	.byte	0x04, 0x17
        /*004a*/ 	.short	(.L_19 - .L_18)
.L_18:
        /*004c*/ 	.word	0x00000000
        /*0050*/ 	.short	0x0000
        /*0052*/ 	.short	0x0000
        /*0054*/ 	.byte	0x00, 0xf4, 0x21, 0x00


	//----- nvinfo : EIATTR_SPARSE_MMA_MASK
	.align		4
.L_19:
        /*0058*/ 	.byte	0x03, 0x50
        /*005a*/ 	.short	0x0000


	//----- nvinfo : EIATTR_MAXREG_COUNT
	.align		4
        /*005c*/ 	.byte	0x03, 0x1b
        /*005e*/ 	.short	0x00ff


	//----- nvinfo : EIATTR_EXIT_INSTR_OFFSETS
	.align		4
        /*0060*/ 	.byte	0x04, 0x1c
        /*0062*/ 	.short	(.L_21 - .L_20)


	//   ....[0]....
.L_20:
        /*0064*/ 	.word	0x00001610


	//   ....[1]....
        /*0068*/ 	.word	0x00001630


	//----- nvinfo : EIATTR_REQNTID
	.align		4
.L_21:
        /*006c*/ 	.byte	0x04, 0x10
        /*006e*/ 	.short	(.L_23 - .L_22)
.L_22:
        /*0070*/ 	.word	0x00000080
        /*0074*/ 	.word	0x00000001
        /*0078*/ 	.word	0x00000001


	//----- nvinfo : EIATTR_CBANK_PARAM_SIZE
	.align		4
.L_23:
        /*007c*/ 	.byte	0x03, 0x19
        /*007e*/ 	.short	0x0020


	//----- nvinfo : EIATTR_PARAM_CBANK
	.align		4
        /*0080*/ 	.byte	0x04, 0x0a
        /*0082*/ 	.short	(.L_25 - .L_24)
	.align		4
.L_24:
        /*0084*/ 	.word	index@(.nv.constant0.triton_poi_fused_max_pool2d_with_indices_14)
        /*0088*/ 	.short	0x0210
        /*008a*/ 	.short	0x0020


	//----- nvinfo : EIATTR_SW_WAR
	.align		4
.L_25:
        /*008c*/ 	.byte	0x04, 0x36
        /*008e*/ 	.short	(.L_27 - .L_26)
.L_26:
        /*0090*/ 	.word	0x00000008
.L_27:


//--------------------- .nv.callgraph             --------------------------
	.section	.nv.callgraph,"",@"SHT_CUDA_CALLGRAPH"
	.align	4
	.sectionentsize	8
	.align		4
        /*0000*/ 	.word	0x00000000
	.align		4
        /*0004*/ 	.word	0xffffffff
	.align		4
        /*0008*/ 	.word	0x00000000
	.align		4
        /*000c*/ 	.word	0xfffffffe
	.align		4
        /*0010*/ 	.word	0x00000000
	.align		4
        /*0014*/ 	.word	0xfffffffd
	.align		4
        /*0018*/ 	.word	0x00000000
	.align		4
        /*001c*/ 	.word	0xfffffffc


//--------------------- .text.triton_poi_fused_max_pool2d_with_indices_14 --------------------------
	.section	.text.triton_poi_fused_max_pool2d_with_indices_14,"ax",@progbits
	.align	128
        .global         triton_poi_fused_max_pool2d_with_indices_14
        .type           triton_poi_fused_max_pool2d_with_indices_14,@function
        .size           triton_poi_fused_max_pool2d_with_indices_14,(.L_x_1 - triton_poi_fused_max_pool2d_with_indices_14)
        .other          triton_poi_fused_max_pool2d_with_indices_14,@"STO_CUDA_ENTRY STV_DEFAULT"
triton_poi_fused_max_pool2d_with_indices_14:
.text.triton_poi_fused_max_pool2d_with_indices_14:
[----:B------:R-:W0:Y:S01]  /*0000*/  LDC R1, c[0x0][0x28] ;  /* 0x00000a00ff017b82 */ /* 0x000e220000000800 */
[----:B------:R-:W1:Y:S07]  /*0010*/  S2R R4, SR_TID.X ;  /* 0x0000000000047919 */ /* 0x000e6e0000002100 */
[----:B------:R-:W2:Y:S01]  /*0020*/  LDC.64 R20, c[0x0][0x210] ;  /* 0x00008400ff147b82 */ /* 0x000ea20000000a00 */
[----:B------:R-:W-:Y:S01]  /*0030*/  IMAD.MOV.U32 R31, RZ, RZ, RZ ;  /* 0x000000ffff1f7224 */ /* 0x000fe200078e00ff */
[----:B------:R-:W3:Y:S01]  /*0040*/  S2R R25, SR_CTAID.X ;  /* 0x0000000000197919 */ /* 0x000ee20000002500 */
[----:B------:R-:W4:Y:S01]  /*0050*/  S2R R16, SR_CTAID.Y ;  /* 0x0000000000107919 */ /* 0x000f220000002600 */
[----:B------:R-:W-:Y:S01]  /*0060*/  CS2R R26, SRZ ;  /* 0x00000000001a7805 */ /* 0x000fe2000001ff00 */
[----:B------:R-:W-:Y:S01]  /*0070*/  ULDC.64 UR4, c[0x0][0x208] ;  /* 0x0000820000047ab9 */ /* 0x000fe20000000a00 */
[----:B------:R-:W-:Y:S01]  /*0080*/  IMAD.MOV.U32 R18, RZ, RZ, RZ ;  /* 0x000000ffff127224 */ /* 0x000fe200078e00ff */
[----:B------:R-:W-:Y:S01]  /*0090*/  CS2R R32, SRZ ;  /* 0x0000000000207805 */ /* 0x000fe2000001ff00 */
[----:B------:R-:W-:Y:S01]  /*00a0*/  IMAD.MOV.U32 R36, RZ, RZ, RZ ;  /* 0x000000ffff247224 */ /* 0x000fe200078e00ff */
[----:B------:R-:W-:Y:S01]  /*00b0*/  ULDC.64 UR6, c[0x0][0x220] ;  /* 0x0000880000067ab9 */ /* 0x000fe20000000a00 */
[----:B-1----:R-:W-:-:S05]  /*00c0*/  LOP3.LUT R4, R4, 0x7f, RZ, 0xc0, !PT ;  /* 0x0000007f04047812 */ /* 0x002fca00078ec0ff */
[----:B---3--:R-:W-:Y:S02]  /*00d0*/  IMAD R4, R25, 0x100, R4 ;  /* 0x0000010019047824 */ /* 0x008fe400078e0204 */
[----:B----4-:R-:W-:-:S03]  /*00e0*/  IMAD.SHL.U32 R22, R16, 0x4, RZ ;  /* 0x0000000410167824 */ /* 0x010fc600078e00ff */
[----:B------:R-:W-:Y:S02]  /*00f0*/  SHF.R.S32.HI R3, RZ, 0x1f, R4 ;  /* 0x0000001fff037819 */ /* 0x000fe40000011404 */
[----:B------:R-:W-:Y:S01]  /*0100*/  ISETP.GE.AND P2, PT, R4, 0x100, PT ;  /* 0x000001000400780c */ /* 0x000fe20003f46270 */
[C---:B------:R-:W-:Y:S01]  /*0110*/  VIADD R24, R22.reuse, 0x1 ;  /* 0x0000000116187836 */ /* 0x040fe20000000000 */
[----:B------:R-:W-:Y:S02]  /*0120*/  LEA.HI R3, R3, R4, RZ, 0x4 ;  /* 0x0000000403037211 */ /* 0x000fe400078f20ff */
[----:B------:R-:W-:Y:S02]  /*0130*/  ISETP.LT.AND P0, PT, R22, 0x200, !P2 ;  /* 0x000002001600780c */ /* 0x000fe40005701270 */
[C---:B------:R-:W-:Y:S01]  /*0140*/  LOP3.LUT R11, R3.reuse, 0x7ffffff0, RZ, 0xc0, !PT ;  /* 0x7ffffff0030b7812 */ /* 0x040fe200078ec0ff */
[----:B------:R-:W-:Y:S01]  /*0150*/  IMAD.SHL.U32 R3, R3, 0x4, RZ ;  /* 0x0000000403037824 */ /* 0x000fe200078e00ff */
[----:B------:R-:W-:-:S03]  /*0160*/  ISETP.LT.AND P4, PT, R24, 0x200, !P2 ;  /* 0x000002001800780c */ /* 0x000fc60005781270 */
[----:B------:R-:W-:Y:S01]  /*0170*/  IMAD.IADD R11, R4, 0x1, -R11 ;  /* 0x00000001040b7824 */ /* 0x000fe200078e0a0b */
[----:B------:R-:W-:-:S04]  /*0180*/  LOP3.LUT R0, R3, 0xffffffc0, RZ, 0xc0, !PT ;  /* 0xffffffc003007812 */ /* 0x000fc800078ec0ff */
[C---:B------:R-:W-:Y:S01]  /*0190*/  LEA R5, R11.reuse, 0x1, 0x1 ;  /* 0x000000010b057811 */ /* 0x040fe200078e08ff */
[----:B------:R-:W-:-:S04]  /*01a0*/  IMAD R9, R11, 0x2, R0 ;  /* 0x000000020b097824 */ /* 0x000fc800078e0200 */
[----:B------:R-:W-:Y:S02]  /*01b0*/  IMAD.IADD R17, R0, 0x1, R5 ;  /* 0x0000000100117824 */ /* 0x000fe400078e0205 */
[C---:B------:R-:W-:Y:S02]  /*01c0*/  IMAD R19, R16.reuse, 0x1000, R9 ;  /* 0x0000100010137824 */ /* 0x040fe400078e0209 */
[----:B------:R-:W-:Y:S02]  /*01d0*/  IMAD R17, R16, 0x1000, R17 ;  /* 0x0000100010117824 */ /* 0x000fe400078e0211 */
[----:B--2---:R-:W-:-:S04]  /*01e0*/  IMAD.WIDE R12, R19, 0x4, R20 ;  /* 0x00000004130c7825 */ /* 0x004fc800078e0214 */
[--C-:B------:R-:W-:Y:S01]  /*01f0*/  IMAD.WIDE R28, R17, 0x4, R20.reuse ;  /* 0x00000004111c7825 */ /* 0x100fe200078e0214 */
[----:B------:R1:W2:Y:S01]  /*0200*/  @P0 LDG.E.EL R31, desc[UR4][R12.64] ;  /* 0x000000040c1f0981 */ /* 0x0002a2000c2e1900 */
[----:B------:R-:W-:Y:S02]  /*0210*/  P2R R8, PR, RZ, 0x10 ;  /* 0x00000010ff087803 */ /* 0x000fe40000000000 */
[----:B------:R-:W-:Y:S01]  /*0220*/  VIADD R3, R19, 0x400 ;  /* 0x0000040013037836 */ /* 0x000fe20000000000 */
[----:B------:R-:W2:Y:S01]  /*0230*/  @P0 LDG.E.EL R26, desc[UR4][R28.64] ;  /* 0x000000041c1a0981 */ /* 0x000ea2000c2e1900 */
[----:B------:R-:W-:Y:S02]  /*0240*/  VIADD R7, R17, 0x400 ;  /* 0x0000040011077836 */ /* 0x000fe40000000000 */
[----:B------:R-:W-:-:S04]  /*0250*/  IMAD.WIDE R2, R3, 0x4, R20 ;  /* 0x0000000403027825 */ /* 0x000fc800078e0214 */
[----:B------:R-:W-:Y:S01]  /*0260*/  IMAD.WIDE R6, R7, 0x4, R20 ;  /* 0x0000000407067825 */ /* 0x000fe200078e0214 */
[----:B------:R3:W4:Y:S03]  /*0270*/  @P4 LDG.E.EL R18, desc[UR4][R2.64] ;  /* 0x0000000402124981 */ /* 0x000726000c2e1900 */
[----:B------:R-:W-:Y:S01]  /*0280*/  VIADD R23, R22, 0x2 ;  /* 0x0000000216177836 */ /* 0x000fe20000000000 */
[----:B------:R-:W4:Y:S01]  /*0290*/  @P4 LDG.E.EL R27, desc[UR4][R6.64] ;  /* 0x00000004061b4981 */ /* 0x000f22000c2e1900 */
[----:B------:R-:W-:-:S03]  /*02a0*/  VIADD R35, R9, 0x20 ;  /* 0x0000002009237836 */ /* 0x000fc60000000000 */
[----:B------:R-:W-:Y:S01]  /*02b0*/  ISETP.LT.AND P1, PT, R23, 0x200, !P2 ;  /* 0x000002001700780c */ /* 0x000fe20005721270 */
[----:B-1----:R-:W-:Y:S02]  /*02c0*/  VIADD R13, R19, 0x800 ;  /* 0x00000800130d7836 */ /* 0x002fe40000000000 */
[----:B------:R-:W-:Y:S02]  /*02d0*/  VIADD R15, R17, 0x800 ;  /* 0x00000800110f7836 */ /* 0x000fe40000000000 */
[----:B------:R-:W-:Y:S02]  /*02e0*/  IMAD R35, R16, 0x1000, R35 ;  /* 0x0000100010237824 */ /* 0x000fe400078e0223 */
[----:B------:R-:W-:Y:S02]  /*02f0*/  IMAD.MOV.U32 R0, RZ, RZ, RZ ;  /* 0x000000ffff007224 */ /* 0x000fe400078e00ff */
[----:B------:R-:W-:-:S04]  /*0300*/  IMAD.WIDE R12, R13, 0x4, R20 ;  /* 0x000000040d0c7825 */ /* 0x000fc800078e0214 */
[--C-:B------:R-:W-:Y:S01]  /*0310*/  IMAD.WIDE R14, R15, 0x4, R20.reuse ;  /* 0x000000040f0e7825 */ /* 0x100fe200078e0214 */
[----:B------:R1:W5:Y:S03]  /*0320*/  @P1 LDG.E.EL R33, desc[UR4][R12.64] ;  /* 0x000000040c211981 */ /* 0x000366000c2e1900 */
[----:B---3--:R-:W-:Y:S01]  /*0330*/  VIADD R3, R35, 0x400 ;  /* 0x0000040023037836 */ /* 0x008fe20000000000 */
[----:B------:R-:W5:Y:S03]  /*0340*/  @P1 LDG.E.EL R0, desc[UR4][R14.64] ;  /* 0x000000040e001981 */ /* 0x000f66000c2e1900 */
[----:B------:R-:W-:-:S05]  /*0350*/  IMAD.WIDE R2, R3, 0x4, R20 ;  /* 0x0000000403027825 */ /* 0x000fca00078e0214 */
[----:B------:R3:W5:Y:S01]  /*0360*/  @P4 LDG.E.EL R36, desc[UR4][R2.64] ;  /* 0x0000000402244981 */ /* 0x000762000c2e1900 */
[----:B-1----:R-:W-:Y:S02]  /*0370*/  VIADD R13, R35, 0x800 ;  /* 0x00000800230d7836 */ /* 0x002fe40000000000 */
[----:B------:R-:W-:Y:S02]  /*0380*/  IMAD.MOV.U32 R7, RZ, RZ, RZ ;  /* 0x000000ffff077224 */ /* 0x000fe400078e00ff */
[----:B------:R-:W-:-:S05]  /*0390*/  IMAD.WIDE R12, R13, 0x4, R20 ;  /* 0x000000040d0c7825 */ /* 0x000fca00078e0214 */
[----:B------:R1:W5:Y:S01]  /*03a0*/  @P1 LDG.E.EL R7, desc[UR4][R12.64] ;  /* 0x000000040c071981 */ /* 0x000362000c2e1900 */
[----:B------:R-:W-:Y:S02]  /*03b0*/  VIADD R6, R22, 0x3 ;  /* 0x0000000316067836 */ /* 0x000fe40000000000 */
[----:B0--3--:R-:W-:-:S03]  /*03c0*/  VIADD R3, R19, 0xc00 ;  /* 0x00000c0013037836 */ /* 0x009fc60000000000 */
[----:B------:R-:W-:Y:S01]  /*03d0*/  ISETP.LT.AND P2, PT, R6, 0x200, !P2 ;  /* 0x000002000600780c */ /* 0x000fe20005741270 */
[----:B------:R-:W-:Y:S02]  /*03e0*/  VIADD R19, R17, 0xc00 ;  /* 0x00000c0011137836 */ /* 0x000fe40000000000 */
[----:B------:R-:W-:-:S04]  /*03f0*/  IMAD.WIDE R2, R3, 0x4, R20 ;  /* 0x0000000403027825 */ /* 0x000fc800078e0214 */
[----:B------:R-:W-:Y:S02]  /*0400*/  IMAD.MOV.U32 R17, RZ, RZ, RZ ;  /* 0x000000ffff117224 */ /* 0x000fe400078e00ff */
[----:B-1----:R-:W-:-:S05]  /*0410*/  IMAD.WIDE R12, R35, 0x4, R20 ;  /* 0x00000004230c7825 */ /* 0x002fca00078e0214 */
[----:B------:R-:W3:Y:S01]  /*0420*/  @P0 LDG.E.EL R17, desc[UR4][R12.64] ;  /* 0x000000040c110981 */ /* 0x000ee2000c2e1900 */
[----:B------:R-:W-:Y:S01]  /*0430*/  VIADD R35, R35, 0xc00 ;  /* 0x00000c0023237836 */ /* 0x000fe20000000000 */
[C---:B--2---:R-:W-:Y:S02]  /*0440*/  FSETP.GT.AND P6, PT, R26.reuse, R31, PT ;  /* 0x0000001f1a00720b */ /* 0x044fe40003fc4000 */
[----:B------:R-:W-:Y:S02]  /*0450*/  FSETP.NAN.AND P3, PT, R26, R26, PT ;  /* 0x0000001a1a00720b */ /* 0x000fe40003f68000 */
[----:B----4-:R-:W-:-:S09]  /*0460*/  FSETP.GT.AND P5, PT, R27, R18, PT ;  /* 0x000000121b00720b */ /* 0x010fd20003fa4000 */
[----:B------:R-:W-:Y:S02]  /*0470*/  @!P6 SEL R26, R26, R31, P3 ;  /* 0x0000001f1a1ae207 */ /* 0x000fe40001800000 */
[C---:B------:R-:W-:Y:S02]  /*0480*/  FSETP.NAN.AND P3, PT, R27.reuse, R27, PT ;  /* 0x0000001b1b00720b */ /* 0x040fe40003f68000 */
[----:B------:R-:W-:Y:S02]  /*0490*/  P2R R14, PR, RZ, 0x20 ;  /* 0x00000020ff0e7803 */ /* 0x000fe40000000000 */
[----:B------:R-:W-:Y:S02]  /*04a0*/  @!P5 SEL R27, R27, R18, P3 ;  /* 0x000000121b1bd207 */ /* 0x000fe40001800000 */
[C---:B-----5:R-:W-:Y:S02]  /*04b0*/  FSETP.GT.AND P5, PT, R0.reuse, R33, PT ;  /* 0x000000210000720b */ /* 0x060fe40003fa4000 */
[----:B------:R-:W-:-:S02]  /*04c0*/  FSETP.NAN.AND P3, PT, R0, R0, PT ;  /* 0x000000000000720b */ /* 0x000fc40003f68000 */
[----:B------:R-:W-:-:S09]  /*04d0*/  FSETP.GEU.AND P4, PT, R27, R36, PT ;  /* 0x000000241b00720b */ /* 0x000fd20003f8e000 */
[----:B------:R-:W-:Y:S02]  /*04e0*/  @!P5 SEL R0, R0, R33, P3 ;  /* 0x000000210000d207 */ /* 0x000fe40001800000 */
[C---:B------:R-:W-:Y:S02]  /*04f0*/  FSETP.NAN.AND P3, PT, R36.reuse, R36, PT ;  /* 0x000000242400720b */ /* 0x040fe40003f68000 */
[----:B------:R-:W-:Y:S02]  /*0500*/  P2R R30, PR, RZ, 0x10 ;  /* 0x00000010ff1e7803 */ /* 0x000fe40000000000 */
[----:B------:R-:W-:Y:S02]  /*0510*/  @P4 SEL R36, R36, R27, P3 ;  /* 0x0000001b24244207 */ /* 0x000fe40001800000 */
[-C--:B------:R-:W-:Y:S02]  /*0520*/  FSETP.GEU.AND P4, PT, R0, R7.reuse, PT ;  /* 0x000000070000720b */ /* 0x080fe40003f8e000 */
[----:B------:R-:W-:Y:S01]  /*0530*/  FSETP.NAN.AND P3, PT, R7, R7, PT ;  /* 0x000000070700720b */ /* 0x000fe20003f68000 */
[----:B------:R-:W-:-:S02]  /*0540*/  IMAD.MOV.U32 R27, RZ, RZ, RZ ;  /* 0x000000ffff1b7224 */ /* 0x000fc400078e00ff */
[----:B------:R-:W-:-:S05]  /*0550*/  IMAD.WIDE R18, R19, 0x4, R20 ;  /* 0x0000000413127825 */ /* 0x000fca00078e0214 */
[----:B------:R0:W2:Y:S03]  /*0560*/  @P2 LDG.E.EL R27, desc[UR4][R18.64] ;  /* 0x00000004121b2981 */ /* 0x0000a6000c2e1900 */
[----:B------:R-:W-:Y:S01]  /*0570*/  @P4 SEL R7, R7, R0, P3 ;  /* 0x0000000007074207 */ /* 0x000fe20001800000 */
[----:B------:R-:W-:-:S06]  /*0580*/  IMAD.MOV.U32 R0, RZ, RZ, RZ ;  /* 0x000000ffff007224 */ /* 0x000fcc00078e00ff */
[----:B------:R1:W4:Y:S01]  /*0590*/  @P2 LDG.E.EL R0, desc[UR4][R2.64] ;  /* 0x0000000402002981 */ /* 0x000322000c2e1900 */
[----:B0-----:R-:W-:-:S04]  /*05a0*/  IMAD.WIDE R18, R35, 0x4, R20 ;  /* 0x0000000423127825 */ /* 0x001fc800078e0214 */
[----:B-1----:R-:W-:-:S06]  /*05b0*/  IMAD.MOV.U32 R2, RZ, RZ, RZ ;  /* 0x000000ffff027224 */ /* 0x002fcc00078e00ff */
[----:B------:R-:W5:Y:S01]  /*05c0*/  @P2 LDG.E.EL R2, desc[UR4][R18.64] ;  /* 0x0000000412022981 */ /* 0x000f62000c2e1900 */
[----:B------:R-:W-:Y:S02]  /*05d0*/  P2R R28, PR, RZ, 0x2 ;  /* 0x00000002ff1c7803 */ /* 0x000fe40000000000 */
[----:B------:R-:W-:-:S04]  /*05e0*/  SHF.R.S32.HI R13, RZ, 0x17, R25 ;  /* 0x00000017ff0d7819 */ /* 0x000fc80000011419 */
[----:B------:R-:W-:Y:S02]  /*05f0*/  SGXT R13, R13, 0x1 ;  /* 0x000000010d0d781a */ /* 0x000fe40000000200 */
[C---:B--2---:R-:W-:Y:S02]  /*0600*/  FSETP.NAN.AND P3, PT, R27.reuse, R27, PT ;  /* 0x0000001b1b00720b */ /* 0x044fe40003f68000 */
[----:B----4-:R-:W-:-:S04]  /*0610*/  FSETP.GT.AND P1, PT, R27, R0, PT ;  /* 0x000000001b00720b */ /* 0x010fc80003f24000 */
[----:B------:R-:W-:-:S09]  /*0620*/  P2R R33, PR, RZ, 0x2 ;  /* 0x00000002ff217803 */ /* 0x000fd20000000000 */
[----:B------:R-:W-:Y:S02]  /*0630*/  @!P1 SEL R27, R27, R0, P3 ;  /* 0x000000001b1b9207 */ /* 0x000fe40001800000 */
[-C--:B---3--:R-:W-:Y:S02]  /*0640*/  FSETP.GEU.AND P1, PT, R26, R17.reuse, PT ;  /* 0x000000111a00720b */ /* 0x088fe40003f2e000 */
[----:B------:R-:W-:Y:S02]  /*0650*/  FSETP.NAN.AND P3, PT, R17, R17, PT ;  /* 0x000000111100720b */ /* 0x000fe40003f68000 */
[----:B------:R-:W-:-:S09]  /*0660*/  P2R R0, PR, RZ, 0x1 ;  /* 0x00000001ff007803 */ /* 0x000fd20000000000 */
[----:B------:R-:W-:Y:S01]  /*0670*/  @P1 SEL R17, R17, R26, P3 ;  /* 0x0000001a11111207 */ /* 0x000fe20001800000 */
[----:B------:R-:W-:Y:S01]  /*0680*/  VIADD R26, R4, 0x80 ;  /* 0x00000080041a7836 */ /* 0x000fe20000000000 */
[----:B-----5:R-:W-:-:S04]  /*0690*/  FSETP.GEU.AND P0, PT, R27, R2, PT ;  /* 0x000000021b00720b */ /* 0x020fc80003f0e000 */
[----:B------:R-:W-:-:S05]  /*06a0*/  LEA.HI R13, R13, R26, RZ, 0x4 ;  /* 0x0000001a0d0d7211 */ /* 0x000fca00078f20ff */
[----:B------:R-:W-:Y:S01]  /*06b0*/  IMAD.SHL.U32 R13, R13, 0x4, RZ ;  /* 0x000000040d0d7824 */ /* 0x000fe200078e00ff */
[----:B------:R-:W-:-:S04]  /*06c0*/  FSETP.NAN.AND P3, PT, R2, R2, PT ;  /* 0x000000020200720b */ /* 0x000fc80003f68000 */
[----:B------:R-:W-:Y:S02]  /*06d0*/  LOP3.LUT R12, R13, 0xffffffc0, RZ, 0xc0, !PT ;  /* 0xffffffc00d0c7812 */ /* 0x000fe400078ec0ff */
[----:B------:R-:W-:Y:S02]  /*06e0*/  @P0 SEL R2, R2, R27, P3 ;  /* 0x0000001b02020207 */ /* 0x000fe40001800000 */
[----:B------:R-:W-:Y:S01]  /*06f0*/  ISETP.GE.AND P3, PT, R24, 0x200, PT ;  /* 0x000002001800780c */ /* 0x000fe20003f66270 */
[----:B------:R-:W-:Y:S02]  /*0700*/  IMAD R13, R11, 0x2, R12 ;  /* 0x000000020b0d7824 */ /* 0x000fe400078e020c */
[----:B------:R-:W-:Y:S01]  /*0710*/  IMAD.IADD R11, R12, 0x1, R5 ;  /* 0x000000010c0b7824 */ /* 0x000fe200078e0205 */
[----:B------:R-:W-:Y:S01]  /*0720*/  ISETP.LT.AND P3, PT, R26, 0x100, !P3 ;  /* 0x000001001a00780c */ /* 0x000fe20005f61270 */
[C---:B------:R-:W-:Y:S02]  /*0730*/  IMAD R27, R16.reuse, 0x1000, R13 ;  /* 0x00001000101b7824 */ /* 0x040fe400078e020d */
[----:B------:R-:W-:-:S02]  /*0740*/  IMAD R11, R16, 0x1000, R11 ;  /* 0x00001000100b7824 */ /* 0x000fc400078e020b */
[----:B------:R-:W-:Y:S02]  /*0750*/  VIADD R25, R27, 0x400 ;  /* 0x000004001b197836 */ /* 0x000fe40000000000 */
[----:B------:R-:W-:Y:S02]  /*0760*/  VIADD R19, R11, 0x400 ;  /* 0x000004000b137836 */ /* 0x000fe40000000000 */
[----:B------:R-:W-:Y:S02]  /*0770*/  IMAD.MOV.U32 R5, RZ, RZ, RZ ;  /* 0x000000ffff057224 */ /* 0x000fe400078e00ff */
[----:B------:R-:W-:-:S04]  /*0780*/  IMAD.WIDE R24, R25, 0x4, R20 ;  /* 0x0000000419187825 */ /* 0x000fc800078e0214 */
[----:B------:R-:W-:Y:S01]  /*0790*/  IMAD.WIDE R18, R19, 0x4, R20 ;  /* 0x0000000413127825 */ /* 0x000fe200078e0214 */
[----:B------:R0:W2:Y:S04]  /*07a0*/  @P3 LDG.E.EL R32, desc[UR4][R24.64] ;  /* 0x0000000418203981 */ /* 0x0000a8000c2e1900 */
[----:B------:R-:W2:Y:S01]  /*07b0*/  @P3 LDG.E.EL R5, desc[UR4][R18.64] ;  /* 0x0000000412053981 */ /* 0x000ea2000c2e1900 */
[----:B------:R-:W-:Y:S02]  /*07c0*/  P2R R34, PR, RZ, 0x1 ;  /* 0x00000001ff227803 */ /* 0x000fe40000000000 */
[----:B------:R-:W-:Y:S01]  /*07d0*/  P2R R29, PR, RZ, 0x10 ;  /* 0x00000010ff1d7803 */ /* 0x000fe20000000000 */
[----:B------:R-:W-:Y:S02]  /*07e0*/  VIADD R37, R27, 0x800 ;  /* 0x000008001b257836 */ /* 0x000fe40000000000 */
[----:B------:R-:W-:-:S02]  /*07f0*/  IMAD.MOV.U32 R35, RZ, RZ, RZ ;  /* 0x000000ffff237224 */ /* 0x000fc400078e00ff */
[----:B0-----:R-:W-:Y:S01]  /*0800*/  IMAD.WIDE R24, R37, 0x4, R20 ;  /* 0x0000000425187825 */ /* 0x001fe200078e0214 */
[C---:B--2---:R-:W-:Y:S02]  /*0810*/  FSETP.GT.AND P0, PT, R5.reuse, R32, PT ;  /* 0x000000200500720b */ /* 0x044fe40003f04000 */
[----:B------:R-:W-:-:S11]  /*0820*/  FSETP.NAN.AND P4, PT, R5, R5, PT ;  /* 0x000000050500720b */ /* 0x000fd60003f88000 */
[----:B------:R-:W-:Y:S02]  /*0830*/  @!P0 SEL R5, R5, R32, P4 ;  /* 0x0000002005058207 */ /* 0x000fe40002000000 */
[----:B------:R-:W-:-:S04]  /*0840*/  ISETP.GE.AND P4, PT, R23, 0x200, PT ;  /* 0x000002001700780c */ /* 0x000fc80003f86270 */
[----:B------:R-:W-:Y:S01]  /*0850*/  ISETP.LT.AND P4, PT, R26, 0x100, !P4 ;  /* 0x000001001a00780c */ /* 0x000fe20006781270 */
[----:B------:R-:W-:Y:S02]  /*0860*/  VIADD R32, R11, 0x800 ;  /* 0x000008000b207836 */ /* 0x000fe40000000000 */
[----:B------:R-:W-:Y:S02]  /*0870*/  IMAD.MOV.U32 R23, RZ, RZ, RZ ;  /* 0x000000ffff177224 */ /* 0x000fe400078e00ff */
[----:B------:R-:W-:-:S08]  /*0880*/  IMAD.WIDE R18, R32, 0x4, R20 ;  /* 0x0000000420127825 */ /* 0x000fd000078e0214 */
[----:B------:R0:W2:Y:S04]  /*0890*/  @P4 LDG.E.EL R35, desc[UR4][R24.64] ;  /* 0x0000000418234981 */ /* 0x0000a8000c2e1900 */
[----:B------:R1:W2:Y:S01]  /*08a0*/  @P4 LDG.E.EL R23, desc[UR4][R18.64] ;  /* 0x0000000412174981 */ /* 0x0002a2000c2e1900 */
[----:B------:R-:W-:Y:S02]  /*08b0*/  P2R R12, PR, RZ, 0x1 ;  /* 0x00000001ff0c7803 */ /* 0x000fe40000000000 */
[----:B------:R-:W-:Y:S01]  /*08c0*/  P2R R15, PR, RZ, 0x20 ;  /* 0x00000020ff0f7803 */ /* 0x000fe20000000000 */
[----:B0-----:R-:W-:-:S04]  /*08d0*/  IMAD.WIDE R24, R27, 0x4, R20 ;  /* 0x000000041b187825 */ /* 0x001fc800078e0214 */
[----:B-1----:R-:W-:Y:S01]  /*08e0*/  IMAD.WIDE R18, R11, 0x4, R20 ;  /* 0x000000040b127825 */ /* 0x002fe200078e0214 */
[C---:B--2---:R-:W-:Y:S02]  /*08f0*/  FSETP.GT.AND P0, PT, R23.reuse, R35, PT ;  /* 0x000000231700720b */ /* 0x044fe40003f04000 */
[----:B------:R-:W-:-:S11]  /*0900*/  FSETP.NAN.AND P5, PT, R23, R23, PT ;  /* 0x000000171700720b */ /* 0x000fd60003fa8000 */
[----:B------:R-:W-:Y:S02]  /*0910*/  @!P0 SEL R23, R23, R35, P5 ;  /* 0x0000002317178207 */ /* 0x000fe40002800000 */
[----:B------:R-:W-:-:S04]  /*0920*/  ISETP.GE.AND P5, PT, R22, 0x200, PT ;  /* 0x000002001600780c */ /* 0x000fc80003fa6270 */
[----:B------:R-:W-:Y:S01]  /*0930*/  ISETP.LT.AND P5, PT, R26, 0x100, !P5 ;  /* 0x000001001a00780c */ /* 0x000fe20006fa1270 */
[----:B------:R-:W-:Y:S02]  /*0940*/  IMAD.MOV.U32 R22, RZ, RZ, RZ ;  /* 0x000000ffff167224 */ /* 0x000fe400078e00ff */
[----:B------:R-:W-:-:S10]  /*0950*/  IMAD.MOV.U32 R35, RZ, RZ, RZ ;  /* 0x000000ffff237224 */ /* 0x000fd400078e00ff */
[----:B------:R0:W2:Y:S04]  /*0960*/  @P5 LDG.E.EL R35, desc[UR4][R24.64] ;  /* 0x0000000418235981 */ /* 0x0000a8000c2e1900 */
[----:B------:R-:W2:Y:S01]  /*0970*/  @P5 LDG.E.EL R22, desc[UR4][R18.64] ;  /* 0x0000000412165981 */ /* 0x000ea2000c2e1900 */
[----:B------:R-:W-:Y:S02]  /*0980*/  P2R R32, PR, RZ, 0x1 ;  /* 0x00000001ff207803 */ /* 0x000fe40000000000 */
[----:B------:R-:W-:Y:S01]  /*0990*/  P2R R10, PR, RZ, 0x40 ;  /* 0x00000040ff0a7803 */ /* 0x000fe20000000000 */
[----:B------:R-:W-:Y:S02]  /*09a0*/  VIADD R27, R27, 0xc00 ;  /* 0x00000c001b1b7836 */ /* 0x000fe40000000000 */
[----:B------:R-:W-:-:S02]  /*09b0*/  VIADD R11, R11, 0xc00 ;  /* 0x00000c000b0b7836 */ /* 0x000fc40000000000 */
[----:B0-----:R-:W-:Y:S01]  /*09c0*/  IMAD.WIDE R24, R27, 0x4, R20 ;  /* 0x000000041b187825 */ /* 0x001fe200078e0214 */
[C---:B--2---:R-:W-:Y:S02]  /*09d0*/  FSETP.GT.AND P0, PT, R22.reuse, R35, PT ;  /* 0x000000231600720b */ /* 0x044fe40003f04000 */
[----:B------:R-:W-:-:S11]  /*09e0*/  FSETP.NAN.AND P6, PT, R22, R22, PT ;  /* 0x000000161600720b */ /* 0x000fd60003fc8000 */
[----:B------:R-:W-:Y:S02]  /*09f0*/  @!P0 SEL R22, R22, R35, P6 ;  /* 0x0000002316168207 */ /* 0x000fe40003000000 */
[----:B------:R-:W-:-:S04]  /*0a00*/  ISETP.GE.AND P6, PT, R6, 0x200, PT ;  /* 0x000002000600780c */ /* 0x000fc80003fc6270 */
[----:B------:R-:W-:Y:S01]  /*0a10*/  ISETP.LT.AND P6, PT, R26, 0x100, !P6 ;  /* 0x000001001a00780c */ /* 0x000fe200077c1270 */
[----:B------:R-:W-:Y:S02]  /*0a20*/  IMAD.MOV.U32 R35, RZ, RZ, RZ ;  /* 0x000000ffff237224 */ /* 0x000fe400078e00ff */
[----:B------:R-:W-:Y:S02]  /*0a30*/  IMAD.MOV.U32 R6, RZ, RZ, RZ ;  /* 0x000000ffff067224 */ /* 0x000fe400078e00ff */
[----:B------:R-:W-:-:S08]  /*0a40*/  IMAD.WIDE R26, R11, 0x4, R20 ;  /* 0x000000040b1a7825 */ /* 0x000fd000078e0214 */
[----:B------:R0:W2:Y:S04]  /*0a50*/  @P6 LDG.E.EL R6, desc[UR4][R24.64] ;  /* 0x0000000418066981 */ /* 0x0000a8000c2e1900 */
[----:B------:R-:W2:Y:S01]  /*0a60*/  @P6 LDG.E.EL R35, desc[UR4][R26.64] ;  /* 0x000000041a236981 */ /* 0x000ea2000c2e1900 */
[----:B------:R-:W-:Y:S01]  /*0a70*/  P2R R3, PR, RZ, 0x4 ;  /* 0x00000004ff037803 */ /* 0x000fe20000000000 */
[----:B------:R-:W-:Y:S01]  /*0a80*/  VIADD R37, R13, 0x20 ;  /* 0x000000200d257836 */ /* 0x000fe20000000000 */
[----:B------:R-:W-:-:S03]  /*0a90*/  P2R R18, PR, RZ, 0x1 ;  /* 0x00000001ff127803 */ /* 0x000fc60000000000 */
[----:B------:R-:W-:-:S04]  /*0aa0*/  IMAD R37, R16, 0x1000, R37 ;  /* 0x0000100010257824 */ /* 0x000fc800078e0225 */
[----:B------:R-:W-:-:S04]  /*0ab0*/  VIADD R19, R37, 0x400 ;  /* 0x0000040025137836 */ /* 0x000fc80000000000 */
[----:B0-----:R-:W-:Y:S01]  /*0ac0*/  IMAD.WIDE R24, R19, 0x4, R20 ;  /* 0x0000000413187825 */ /* 0x001fe200078e0214 */
[C---:B--2---:R-:W-:Y:S02]  /*0ad0*/  FSETP.GT.AND P2, PT, R35.reuse, R6, PT ;  /* 0x000000062300720b */ /* 0x044fe40003f44000 */
[----:B------:R-:W-:-:S11]  /*0ae0*/  FSETP.NAN.AND P0, PT, R35, R35, PT ;  /* 0x000000232300720b */ /* 0x000fd60003f08000 */
[----:B------:R-:W-:Y:S01]  /*0af0*/  @!P2 SEL R35, R35, R6, P0 ;  /* 0x000000062323a207 */ /* 0x000fe20000000000 */
[----:B------:R-:W-:-:S06]  /*0b00*/  IMAD.MOV.U32 R6, RZ, RZ, RZ ;  /* 0x000000ffff067224 */ /* 0x000fcc00078e00ff */
[----:B------:R-:W2:Y:S01]  /*0b10*/  @P3 LDG.E.EL R6, desc[UR4][R24.64] ;  /* 0x0000000418063981 */ /* 0x000ea2000c2e1900 */
[----:B------:R-:W-:Y:S01]  /*0b20*/  P2R R11, PR, RZ, 0x4 ;  /* 0x00000004ff0b7803 */ /* 0x000fe20000000000 */
[----:B------:R-:W-:-:S04]  /*0b30*/  VIADD R27, R37, 0x800 ;  /* 0x00000800251b7836 */ /* 0x000fc80000000000 */
[----:B------:R-:W-:Y:S01]  /*0b40*/  IMAD.WIDE R26, R27, 0x4, R20 ;  /* 0x000000041b1a7825 */ /* 0x000fe200078e0214 */
[-C--:B--2---:R-:W-:Y:S02]  /*0b50*/  FSETP.GEU.AND P2, PT, R5, R6.reuse, PT ;  /* 0x000000060500720b */ /* 0x084fe40003f4e000 */
[----:B------:R-:W-:-:S11]  /*0b60*/  FSETP.NAN.AND P0, PT, R6, R6, PT ;  /* 0x000000060600720b */ /* 0x000fd60003f08000 */
[----:B------:R-:W-:Y:S01]  /*0b70*/  @P2 SEL R6, R6, R5, P0 ;  /* 0x0000000506062207 */ /* 0x000fe20000000000 */
[----:B------:R-:W-:-:S06]  /*0b80*/  IMAD.MOV.U32 R5, RZ, RZ, RZ ;  /* 0x000000ffff057224 */ /* 0x000fcc00078e00ff */
[----:B------:R-:W2:Y:S01]  /*0b90*/  @P4 LDG.E.EL R5, desc[UR4][R26.64] ;  /* 0x000000041a054981 */ /* 0x000ea2000c2e1900 */
[----:B------:R-:W-:Y:S02]  /*0ba0*/  P2R R19, PR, RZ, 0x4 ;  /* 0x00000004ff137803 */ /* 0x000fe40000000000 */
[----:B------:R-:W-:Y:S02]  /*0bb0*/  P2R R31, PR, RZ, 0x2 ;  /* 0x00000002ff1f7803 */ /* 0x000fe40000000000 */
[----:B------:R-:W-:Y:S01]  /*0bc0*/  ISETP.NE.AND P1, PT, R8, RZ, PT ;  /* 0x000000ff0800720c */ /* 0x000fe20003f25270 */
[----:B------:R-:W-:Y:S01]  /*0bd0*/  IMAD.WIDE R24, R37, 0x4, R20 ;  /* 0x0000000425187825 */ /* 0x000fe200078e0214 */
[-C--:B--2---:R-:W-:Y:S02]  /*0be0*/  FSETP.GEU.AND P2, PT, R23, R5.reuse, PT ;  /* 0x000000051700720b */ /* 0x084fe40003f4e000 */
[----:B------:R-:W-:Y:S02]  /*0bf0*/  FSETP.NAN.AND P0, PT, R5, R5, PT ;  /* 0x000000050500720b */ /* 0x000fe40003f08000 */
[----:B------:R-:W-:-:S09]  /*0c00*/  P2R R8, PR, RZ, 0x4 ;  /* 0x00000004ff087803 */ /* 0x000fd20000000000 */
[----:B------:R-:W-:Y:S02]  /*0c10*/  @P2 SEL R5, R5, R23, P0 ;  /* 0x0000001705052207 */ /* 0x000fe40000000000 */
[----:B------:R-:W-:Y:S01]  /*0c20*/  ISETP.NE.AND P2, PT, R3, RZ, PT ;  /* 0x000000ff0300720c */ /* 0x000fe20003f45270 */
[----:B------:R-:W-:-:S06]  /*0c30*/  IMAD.MOV.U32 R3, RZ, RZ, RZ ;  /* 0x000000ffff037224 */ /* 0x000fcc00078e00ff */
[----:B------:R0:W2:Y:S01]  /*0c40*/  @P5 LDG.E.EL R3, desc[UR4][R24.64] ;  /* 0x0000000418035981 */ /* 0x0000a2000c2e1900 */
[----:B------:R-:W-:-:S04]  /*0c50*/  VIADD R9, R9, 0x21 ;  /* 0x0000002109097836 */ /* 0x000fc80000000000 */
[----:B------:R-:W-:Y:S01]  /*0c60*/  IMAD R27, R16, 0x1000, R9 ;  /* 0x00001000101b7824 */ /* 0x000fe200078e0209 */
[----:B0-----:R-:W-:-:S03]  /*0c70*/  P2R R24, PR, RZ, 0x20 ;  /* 0x00000020ff187803 */ /* 0x001fc60000000000 */
[----:B------:R-:W-:Y:S02]  /*0c80*/  VIADD R23, R27, 0x400 ;  /* 0x000004001b177836 */ /* 0x000fe40000000000 */
[----:B------:R-:W-:Y:S02]  /*0c90*/  IMAD.MOV.U32 R9, RZ, RZ, RZ ;  /* 0x000000ffff097224 */ /* 0x000fe400078e00ff */
[----:B------:R-:W-:Y:S01]  /*0ca0*/  VIADD R37, R37, 0xc00 ;  /* 0x00000c0025257836 */ /* 0x000fe20000000000 */
[-C--:B--2---:R-:W-:Y:S02]  /*0cb0*/  FSETP.GEU.AND P0, PT, R22, R3.reuse, PT ;  /* 0x000000031600720b */ /* 0x084fe40003f0e000 */
[----:B------:R-:W-:Y:S02]  /*0cc0*/  FSETP.NAN.AND P5, PT, R3, R3, PT ;  /* 0x000000030300720b */ /* 0x000fe40003fa8000 */
[----:B------:R-:W-:-:S09]  /*0cd0*/  P2R R25, PR, RZ, 0x1 ;  /* 0x00000001ff197803 */ /* 0x000fd20000000000 */
[----:B------:R-:W-:Y:S01]  /*0ce0*/  @P0 SEL R3, R3, R22, P5 ;  /* 0x0000001603030207 */ /* 0x000fe20002800000 */
[----:B------:R-:W-:Y:S01]  /*0cf0*/  IMAD.WIDE R22, R23, 0x4, R20 ;  /* 0x0000000417167825 */ /* 0x000fe200078e0214 */
[----:B------:R-:W-:-:S03]  /*0d00*/  ISETP.NE.AND P0, PT, R0, RZ, PT ;  /* 0x000000ff0000720c */ /* 0x000fc60003f05270 */
[----:B------:R-:W-:Y:S01]  /*0d10*/  IMAD.MOV.U32 R0, RZ, RZ, RZ ;  /* 0x000000ffff007224 */ /* 0x000fe200078e00ff */
[----:B------:R0:W2:Y:S02]  /*0d20*/  @P1 LDG.E.EL R9, desc[UR4][R22.64] ;  /* 0x0000000416091981 */ /* 0x0000a4000c2e1900 */
[----:B0-----:R-:W-:-:S05]  /*0d30*/  IMAD.WIDE R22, R37, 0x4, R20 ;  /* 0x0000000425167825 */ /* 0x001fca00078e0214 */
[----:B------:R0:W3:Y:S01]  /*0d40*/  @P6 LDG.E.EL R0, desc[UR4][R22.64] ;  /* 0x0000000416006981 */ /* 0x0000e2000c2e1900 */
[----:B------:R-:W-:-:S04]  /*0d50*/  VIADD R37, R13, 0x21 ;  /* 0x000000210d257836 */ /* 0x000fc80000000000 */
[----:B------:R-:W-:Y:S02]  /*0d60*/  IMAD R37, R16, 0x1000, R37 ;  /* 0x0000100010257824 */ /* 0x000fe400078e0225 */
[----:B------:R-:W-:Y:S02]  /*0d70*/  IMAD.MOV.U32 R13, RZ, RZ, RZ ;  /* 0x000000ffff0d7224 */ /* 0x000fe400078e00ff */
[----:B0-----:R-:W-:-:S04]  /*0d80*/  VIADD R23, R37, 0x400 ;  /* 0x0000040025177836 */ /* 0x001fc80000000000 */
[----:B------:R-:W-:-:S05]  /*0d90*/  IMAD.WIDE R22, R23, 0x4, R20 ;  /* 0x0000000417167825 */ /* 0x000fca00078e0214 */
[----:B------:R0:W4:Y:S02]  /*0da0*/  @P3 LDG.E.EL R13, desc[UR4][R22.64] ;  /* 0x00000004160d3981 */ /* 0x000124000c2e1900 */
[----:B0-----:R-:W-:-:S04]  /*0db0*/  VIADD R23, R37, 0x800 ;  /* 0x0000080025177836 */ /* 0x001fc80000000000 */
[----:B------:R-:W-:Y:S01]  /*0dc0*/  IMAD.WIDE R22, R23, 0x4, R20 ;  /* 0x0000000417167825 */ /* 0x000fe200078e0214 */
[-C--:B---3--:R-:W-:Y:S02]  /*0dd0*/  FSETP.GEU.AND P1, PT, R35, R0.reuse, PT ;  /* 0x000000002300720b */ /* 0x088fe40003f2e000 */
[----:B------:R-:W-:Y:S02]  /*0de0*/  FSETP.NAN.AND P5, PT, R0, R0, PT ;  /* 0x000000000000720b */ /* 0x000fe40003fa8000 */
[----:B------:R-:W-:-:S09]  /*0df0*/  P2R R26, PR, RZ, 0x2 ;  /* 0x00000002ff1a7803 */ /* 0x000fd20000000000 */
[----:B------:R-:W-:Y:S02]  /*0e00*/  @P1 SEL R0, R0, R35, P5 ;  /* 0x0000002300001207 */ /* 0x000fe40002800000 */
[----:B------:R-:W-:Y:S02]  /*0e10*/  ISETP.NE.AND P5, PT, R34, RZ, PT ;  /* 0x000000ff2200720c */ /* 0x000fe40003fa5270 */
[----:B------:R-:W-:Y:S02]  /*0e20*/  ISETP.NE.AND P1, PT, R28, RZ, PT ;  /* 0x000000ff1c00720c */ /* 0x000fe40003f25270 */
[----:B------:R-:W-:Y:S02]  /*0e30*/  P2R R28, PR, RZ, 0x20 ;  /* 0x00000020ff1c7803 */ /* 0x000fe40000000000 */
[----:B------:R-:W-:-:S04]  /*0e40*/  ISETP.NE.AND P5, PT, R29, RZ, PT ;  /* 0x000000ff1d00720c */ /* 0x000fc80003fa5270 */
        /* <DEDUP_REMOVED lines=11> */
[----:B------:R-:W-:Y:S01]  /*0f00*/  ISETP.NE.AND P5, PT, R14, RZ, PT ;  /* 0x000000ff0e00720c */ /* 0x000fe20003fa5270 */
[----:B------:R-:W-:-:S03]  /*0f10*/  VIADD R15, R27, 0x800 ;  /* 0x000008001b0f7836 */ /* 0x000fc60000000000 */
[----:B------:R-:W-:Y:S02]  /*0f20*/  P2R R35, PR, RZ, 0x20 ;  /* 0x00000020ff237803 */ /* 0x000fe40000000000 */
[----:B------:R-:W-:Y:S01]  /*0f30*/  ISETP.NE.AND P5, PT, R10, RZ, PT ;  /* 0x000000ff0a00720c */ /* 0x000fe20003fa5270 */
[----:B------:R-:W-:Y:S02]  /*0f40*/  IMAD.MOV.U32 R10, RZ, RZ, RZ ;  /* 0x000000ffff0a7224 */ /* 0x000fe400078e00ff */
[----:B------:R-:W-:-:S05]  /*0f50*/  IMAD.WIDE R14, R15, 0x4, R20 ;  /* 0x000000040f0e7825 */ /* 0x000fca00078e0214 */
[----:B------:R0:W3:Y:S02]  /*0f60*/  @P1 LDG.E.EL R10, desc[UR4][R14.64] ;  /* 0x000000040e0a1981 */ /* 0x0000e4000c2e1900 */
[----:B0-----:R-:W-:Y:S02]  /*0f70*/  IMAD.MOV.U32 R14, RZ, RZ, RZ ;  /* 0x000000ffff0e7224 */ /* 0x001fe400078e00ff */
[----:B------:R-:W-:-:S04]  /*0f80*/  VIADD R15, R27, 0xc00 ;  /* 0x00000c001b0f7836 */ /* 0x000fc80000000000 */
[----:B------:R0:W5:Y:S01]  /*0f90*/  @P4 LDG.E.EL R14, desc[UR4][R22.64] ;  /* 0x00000004160e4981 */ /* 0x000162000c2e1900 */
[----:B------:R-:W-:Y:S01]  /*0fa0*/  ISETP.NE.AND P4, PT, R11, RZ, PT ;  /* 0x000000ff0b00720c */ /* 0x000fe20003f85270 */
[----:B------:R-:W-:Y:S02]  /*0fb0*/  IMAD.MOV.U32 R11, RZ, RZ, RZ ;  /* 0x000000ffff0b7224 */ /* 0x000fe400078e00ff */
[----:B0-----:R-:W-:-:S05]  /*0fc0*/  IMAD.WIDE R22, R15, 0x4, R20 ;  /* 0x000000040f167825 */ /* 0x001fca00078e0214 */
[----:B------:R0:W3:Y:S01]  /*0fd0*/  @P2 LDG.E.EL R11, desc[UR4][R22.64] ;  /* 0x00000004160b2981 */ /* 0x0000e2000c2e1900 */
[----:B------:R-:W-:Y:S02]  /*0fe0*/  IMAD.MOV.U32 R15, RZ, RZ, RZ ;  /* 0x000000ffff0f7224 */ /* 0x000fe400078e00ff */
[----:B0-----:R-:W-:-:S04]  /*0ff0*/  VIADD R23, R37, 0xc00 ;  /* 0x00000c0025177836 */ /* 0x001fc80000000000 */
[----:B------:R-:W-:-:S05]  /*1000*/  IMAD.WIDE R22, R23, 0x4, R20 ;  /* 0x0000000417167825 */ /* 0x000fca00078e0214 */
[----:B------:R0:W3:Y:S01]  /*1010*/  @P6 LDG.E.EL R15, desc[UR4][R22.64] ;  /* 0x00000004160f6981 */ /* 0x0000e2000c2e1900 */
[----:B------:R-:W-:Y:S01]  /*1020*/  ISETP.NE.AND P6, PT, R8, RZ, PT ;  /* 0x000000ff0800720c */ /* 0x000fe20003fc5270 */
[----:B------:R-:W-:Y:S02]  /*1030*/  IMAD.MOV.U32 R8, RZ, RZ, RZ ;  /* 0x000000ffff087224 */ /* 0x000fe400078e00ff */
[----:B0-----:R-:W-:-:S05]  /*1040*/  IMAD.WIDE R22, R27, 0x4, R20 ;  /* 0x000000041b167825 */ /* 0x001fca00078e0214 */
[----:B------:R-:W3:Y:S01]  /*1050*/  @P0 LDG.E.EL R8, desc[UR4][R22.64] ;  /* 0x0000000416080981 */ /* 0x000ee2000c2e1900 */
[-C--:B--2---:R-:W-:Y:S02]  /*1060*/  FSETP.GEU.AND P1, PT, R36, R9.reuse, PT ;  /* 0x000000092400720b */ /* 0x084fe40003f2e000 */
[----:B------:R-:W-:-:S11]  /*1070*/  FSETP.NAN.AND P2, PT, R9, R9, PT ;  /* 0x000000090900720b */ /* 0x000fd60003f48000 */
[----:B------:R-:W-:Y:S02]  /*1080*/  @P1 SEL R9, R9, R36, P2 ;  /* 0x0000002409091207 */ /* 0x000fe40001000000 */
[----:B------:R-:W-:Y:S02]  /*1090*/  SEL R36, RZ, 0x1, !P5 ;  /* 0x00000001ff247807 */ /* 0x000fe40006800000 */
[----:B------:R-:W-:-:S04]  /*10a0*/  ISETP.NE.AND P5, PT, R35, RZ, PT ;  /* 0x000000ff2300720c */ /* 0x000fc80003fa5270 */
[----:B------:R-:W-:Y:S02]  /*10b0*/  SEL R35, RZ, 0x1, !P5 ;  /* 0x00000001ff237807 */ /* 0x000fe40006800000 */
[----:B------:R-:W-:-:S04]  /*10c0*/  ISETP.NE.AND P5, PT, R34, RZ, PT ;  /* 0x000000ff2200720c */ /* 0x000fc80003fa5270 */
[----:B------:R-:W-:Y:S02]  /*10d0*/  SEL R27, RZ, 0x1, !P5 ;  /* 0x00000001ff1b7807 */ /* 0x000fe40006800000 */
[----:B------:R-:W-:Y:S01]  /*10e0*/  ISETP.NE.AND P5, PT, R33, RZ, PT ;  /* 0x000000ff2100720c */ /* 0x000fe20003fa5270 */
[----:B------:R-:W-:Y:S01]  /*10f0*/  IMAD.WIDE R20, R37, 0x4, R20 ;  /* 0x0000000425147825 */ /* 0x000fe200078e0214 */
[-C--:B---3--:R-:W-:Y:S02]  /*1100*/  FSETP.GEU.AND P2, PT, R17, R8.reuse, PT ;  /* 0x000000081100720b */ /* 0x088fe40003f4e000 */
[----:B------:R-:W-:-:S11]  /*1110*/  FSETP.NAN.AND P3, PT, R8, R8, PT ;  /* 0x000000080800720b */ /* 0x000fd60003f68000 */
[----:B------:R-:W-:Y:S02]  /*1120*/  @P2 SEL R8, R8, R17, P3 ;  /* 0x0000001108082207 */ /* 0x000fe40001800000 */
[----:B------:R-:W-:Y:S02]  /*1130*/  ISETP.NE.AND P3, PT, R18, RZ, PT ;  /* 0x000000ff1200720c */ /* 0x000fe40003f65270 */
[----:B------:R-:W-:Y:S02]  /*1140*/  SEL R18, RZ, 0x1, !P5 ;  /* 0x00000001ff127807 */ /* 0x000fe40006800000 */
[----:B------:R-:W-:-:S04]  /*1150*/  ISETP.NE.AND P5, PT, R32, RZ, PT ;  /* 0x000000ff2000720c */ /* 0x000fc80003fa5270 */
[----:B------:R-:W-:Y:S02]  /*1160*/  SEL R32, RZ, 0x1, !P5 ;  /* 0x00000001ff207807 */ /* 0x000fe40006800000 */
[----:B------:R-:W-:-:S04]  /*1170*/  ISETP.NE.AND P5, PT, R31, RZ, PT ;  /* 0x000000ff1f00720c */ /* 0x000fc80003fa5270 */
[----:B------:R-:W-:Y:S02]  /*1180*/  SEL R36, R36, 0x2, P5 ;  /* 0x0000000224247807 */ /* 0x000fe40002800000 */
[----:B------:R-:W-:Y:S02]  /*1190*/  ISETP.NE.AND P5, PT, R30, RZ, PT ;  /* 0x000000ff1e00720c */ /* 0x000fe40003fa5270 */
[----:B------:R-:W-:Y:S02]  /*11a0*/  SEL R17, RZ, 0x1, !P4 ;  /* 0x00000001ff117807 */ /* 0x000fe40006000000 */
[----:B------:R-:W-:Y:S02]  /*11b0*/  ISETP.NE.AND P4, PT, R25, RZ, PT ;  /* 0x000000ff1900720c */ /* 0x000fe40003f85270 */
[----:B------:R-:W-:Y:S02]  /*11c0*/  SEL R25, R35, 0x2, P5 ;  /* 0x0000000223197807 */ /* 0x000fe40002800000 */
[----:B------:R-:W-:-:S04]  /*11d0*/  ISETP.NE.AND P5, PT, R29, RZ, PT ;  /* 0x000000ff1d00720c */ /* 0x000fc80003fa5270 */
[----:B------:R-:W-:Y:S02]  /*11e0*/  SEL R23, R27, 0x2, P5 ;  /* 0x000000021b177807 */ /* 0x000fe40002800000 */
[----:B------:R-:W-:-:S04]  /*11f0*/  ISETP.NE.AND P5, PT, R28, RZ, PT ;  /* 0x000000ff1c00720c */ /* 0x000fc80003fa5270 */
[----:B------:R-:W-:Y:S02]  /*1200*/  SEL R18, R18, 0x2, P5 ;  /* 0x0000000212127807 */ /* 0x000fe40002800000 */
[----:B------:R-:W-:Y:S02]  /*1210*/  ISETP.NE.AND P5, PT, R24, RZ, PT ;  /* 0x000000ff1800720c */ /* 0x000fe40003fa5270 */
[----:B------:R-:W-:Y:S02]  /*1220*/  SEL R25, R25, 0x3, P1 ;  /* 0x0000000319197807 */ /* 0x000fe40000800000 */
[----:B------:R-:W-:Y:S01]  /*1230*/  ISETP.NE.AND P1, PT, R12, RZ, PT ;  /* 0x000000ff0c00720c */ /* 0x000fe20003f25270 */
[----:B------:R-:W-:-:S08]  /*1240*/  IMAD.MOV.U32 R12, RZ, RZ, RZ ;  /* 0x000000ffff0c7224 */ /* 0x000fd000078e00ff */
[----:B------:R0:W2:Y:S01]  /*1250*/  @P5 LDG.E.EL R12, desc[UR4][R20.64] ;  /* 0x00000004140c5981 */ /* 0x0000a2000c2e1900 */
[----:B------:R-:W-:Y:S02]  /*1260*/  SEL R24, R36, 0x3, P2 ;  /* 0x0000000324187807 */ /* 0x000fe40001000000 */
[----:B------:R-:W-:Y:S02]  /*1270*/  ISETP.NE.AND P2, PT, R19, RZ, PT ;  /* 0x000000ff1300720c */ /* 0x000fe40003f45270 */
[----:B------:R-:W-:Y:S02]  /*1280*/  SHF.R.S32.HI R19, RZ, 0x1d, R16 ;  /* 0x0000001dff137819 */ /* 0x000fe40000011410 */
[----:B------:R-:W-:Y:S02]  /*1290*/  SEL R22, R32, 0x2, P6 ;  /* 0x0000000220167807 */ /* 0x000fe40003000000 */
[----:B------:R-:W-:Y:S01]  /*12a0*/  ISETP.NE.AND P6, PT, R26, RZ, PT ;  /* 0x000000ff1a00720c */ /* 0x000fe20003fc5270 */
[----:B------:R-:W-:Y:S01]  /*12b0*/  IMAD.SHL.U32 R26, R16, 0x4, RZ ;  /* 0x00000004101a7824 */ /* 0x000fe200078e00ff */
[----:B------:R-:W-:-:S04]  /*12c0*/  SGXT R19, R19, 0x1 ;  /* 0x000000011313781a */ /* 0x000fc80000000200 */
[----:B------:R-:W-:-:S04]  /*12d0*/  LEA.HI R16, R19, R26, RZ, 0x7 ;  /* 0x0000001a13107211 */ /* 0x000fc800078f38ff */
[C---:B------:R-:W-:Y:S01]  /*12e0*/  LOP3.LUT R27, R16.reuse, 0xffffff80, RZ, 0xc0, !PT ;  /* 0xffffff80101b7812 */ /* 0x040fe200078ec0ff */
[----:B------:R-:W-:Y:S01]  /*12f0*/  IMAD.SHL.U32 R19, R16, 0x100, RZ ;  /* 0x0000010010137824 */ /* 0x000fe200078e00ff */
[----:B------:R-:W-:Y:S02]  /*1300*/  SEL R16, RZ, 0x1, !P1 ;  /* 0x00000001ff107807 */ /* 0x000fe40004800000 */
[----:B------:R-:W-:Y:S02]  /*1310*/  FSETP.GEU.AND P1, PT, R7, R10, PT ;  /* 0x0000000a0700720b */ /* 0x000fe40003f2e000 */
[----:B------:R-:W-:Y:S02]  /*1320*/  SEL R16, R16, 0x2, P2 ;  /* 0x0000000210107807 */ /* 0x000fe40001000000 */
[----:B----4-:R-:W-:Y:S02]  /*1330*/  FSETP.GEU.AND P2, PT, R6, R13, PT ;  /* 0x0000000d0600720b */ /* 0x010fe40003f4e000 */
[----:B0-----:R-:W-:-:S02]  /*1340*/  SEL R20, RZ, 0x1, !P3 ;  /* 0x00000001ff147807 */ /* 0x001fc40005800000 */
[----:B------:R-:W-:Y:S02]  /*1350*/  FSETP.NAN.AND P3, PT, R10, R10, PT ;  /* 0x0000000a0a00720b */ /* 0x000fe40003f68000 */
[----:B------:R-:W-:-:S03]  /*1360*/  SEL R23, R23, 0x3, P1 ;  /* 0x0000000317177807 */ /* 0x000fc60000800000 */
[----:B------:R-:W-:Y:S02]  /*1370*/  @P1 SEL R10, R10, R7, P3 ;  /* 0x000000070a0a1207 */ /* 0x000fe40001800000 */
[----:B------:R-:W-:Y:S02]  /*1380*/  FSETP.NAN.AND P3, PT, R13, R13, PT ;  /* 0x0000000d0d00720b */ /* 0x000fe40003f68000 */
[----:B-----5:R-:W-:Y:S02]  /*1390*/  FSETP.GEU.AND P1, PT, R5, R14, PT ;  /* 0x0000000e0500720b */ /* 0x020fe40003f2e000 */
[----:B------:R-:W-:Y:S02]  /*13a0*/  @P2 SEL R13, R13, R6, P3 ;  /* 0x000000060d0d2207 */ /* 0x000fe40001800000 */
[----:B------:R-:W0:Y:S01]  /*13b0*/  LDC.64 R6, c[0x0][0x218] ;  /* 0x00008600ff067b82 */ /* 0x000e220000000a00 */
[----:B------:R-:W-:Y:S02]  /*13c0*/  SEL R17, R17, 0x2, P6 ;  /* 0x0000000211117807 */ /* 0x000fe40003000000 */
[----:B------:R-:W-:-:S02]  /*13d0*/  SEL R20, R20, 0x2, P4 ;  /* 0x0000000214147807 */ /* 0x000fc40002000000 */
[----:B------:R-:W-:Y:S02]  /*13e0*/  FSETP.NAN.AND P6, PT, R14, R14, PT ;  /* 0x0000000e0e00720b */ /* 0x000fe40003fc8000 */
[----:B------:R-:W-:Y:S02]  /*13f0*/  LOP3.LUT R19, R19, 0xffff8000, RZ, 0xc0, !PT ;  /* 0xffff800013137812 */ /* 0x000fe400078ec0ff */
[----:B------:R-:W-:Y:S02]  /*1400*/  FSETP.GEU.AND P4, PT, R2, R11, PT ;  /* 0x0000000b0200720b */ /* 0x000fe40003f8e000 */
[----:B------:R-:W-:Y:S02]  /*1410*/  SEL R21, R16, 0x3, P2 ;  /* 0x0000000310157807 */ /* 0x000fe40001000000 */
[----:B------:R-:W-:Y:S02]  /*1420*/  @P1 SEL R14, R14, R5, P6 ;  /* 0x000000050e0e1207 */ /* 0x000fe40003000000 */
[----:B------:R-:W-:-:S02]  /*1430*/  SEL R22, R22, 0x3, P1 ;  /* 0x0000000316167807 */ /* 0x000fc40000800000 */
[----:B------:R-:W-:Y:S02]  /*1440*/  IADD3 R19, R19, R26, -R27 ;  /* 0x0000001a13137210 */ /* 0x000fe40007ffe81b */
[----:B------:R-:W-:Y:S02]  /*1450*/  FSETP.GEU.AND P2, PT, R0, R15, PT ;  /* 0x0000000f0000720b */ /* 0x000fe40003f4e000 */
[----:B------:R-:W-:Y:S01]  /*1460*/  SEL R18, R18, 0x3, P4 ;  /* 0x0000000312127807 */ /* 0x000fe20002000000 */
[----:B------:R-:W-:Y:S01]  /*1470*/  IMAD R19, R4, 0x80, R19 ;  /* 0x0000008004137824 */ /* 0x000fe200078e0213 */
[----:B------:R-:W-:Y:S02]  /*1480*/  PRMT R24, R24, 0x3340, R25 ;  /* 0x0000334018187816 */ /* 0x000fe40000000019 */
[----:B------:R-:W-:Y:S02]  /*1490*/  PRMT R23, R23, 0x3340, R18 ;  /* 0x0000334017177816 */ /* 0x000fe40000000012 */
[----:B------:R-:W-:-:S02]  /*14a0*/  SEL R17, R17, 0x3, P2 ;  /* 0x0000000311117807 */ /* 0x000fc40001000000 */
[----:B------:R-:W-:Y:S02]  /*14b0*/  PRMT R23, R24, 0x5410, R23 ;  /* 0x0000541018177816 */ /* 0x000fe40000000017 */
[----:B------:R-:W-:Y:S02]  /*14c0*/  PRMT R17, R22, 0x3340, R17 ;  /* 0x0000334016117816 */ /* 0x000fe40000000011 */
[-C--:B--2---:R-:W-:Y:S02]  /*14d0*/  FSETP.GEU.AND P3, PT, R3, R12.reuse, PT ;  /* 0x0000000c0300720b */ /* 0x084fe40003f6e000 */
[----:B------:R-:W-:Y:S02]  /*14e0*/  FSETP.NAN.AND P1, PT, R12, R12, PT ;  /* 0x0000000c0c00720b */ /* 0x000fe40003f28000 */
[----:B------:R-:W-:-:S04]  /*14f0*/  SEL R20, R20, 0x3, P3 ;  /* 0x0000000314147807 */ /* 0x000fc80001800000 */
[----:B------:R-:W-:-:S05]  /*1500*/  PRMT R20, R20, 0x3340, R21 ;  /* 0x0000334014147816 */ /* 0x000fca0000000015 */
[----:B------:R-:W-:Y:S02]  /*1510*/  @P3 SEL R12, R12, R3, P1 ;  /* 0x000000030c0c3207 */ /* 0x000fe40000800000 */
[----:B------:R-:W-:Y:S01]  /*1520*/  FSETP.NAN.AND P1, PT, R11, R11, PT ;  /* 0x0000000b0b00720b */ /* 0x000fe20003f28000 */
[----:B------:R-:W-:Y:S01]  /*1530*/  VIADD R21, R19, 0x4000 ;  /* 0x0000400013157836 */ /* 0x000fe20000000000 */
[----:B------:R-:W-:Y:S02]  /*1540*/  FSETP.NAN.AND P3, PT, R15, R15, PT ;  /* 0x0000000f0f00720b */ /* 0x000fe40003f68000 */
[----:B------:R-:W-:Y:S02]  /*1550*/  @P4 SEL R11, R11, R2, P1 ;  /* 0x000000020b0b4207 */ /* 0x000fe40000800000 */
[----:B------:R-:W-:Y:S01]  /*1560*/  IADD3 R4, P1, R19, UR6, RZ ;  /* 0x0000000613047c10 */ /* 0x000fe2000ff3e0ff */
[----:B0-----:R-:W-:Y:S01]  /*1570*/  IMAD.WIDE R2, R19, 0x4, R6 ;  /* 0x0000000413027825 */ /* 0x001fe200078e0206 */
[----:B------:R-:W-:-:S02]  /*1580*/  @P2 SEL R15, R15, R0, P3 ;  /* 0x000000000f0f2207 */ /* 0x000fc40001800000 */
[----:B------:R-:W-:Y:S01]  /*1590*/  LEA.HI.X.SX32 R5, R19, UR7, 0x1, P1 ;  /* 0x0000000713057c11 */ /* 0x000fe200088f0eff */
[C---:B------:R-:W-:Y:S01]  /*15a0*/  IMAD.WIDE R6, R21.reuse, 0x4, R6 ;  /* 0x0000000415067825 */ /* 0x040fe200078e0206 */
[----:B------:R-:W-:Y:S01]  /*15b0*/  IADD3 R16, P1, R21, UR6, RZ ;  /* 0x0000000615107c10 */ /* 0x000fe2000ff3e0ff */
[----:B------:R0:W-:Y:S01]  /*15c0*/  @P0 STG.E.128 desc[UR4][R2.64], R8 ;  /* 0x0000000802000986 */ /* 0x0001e2000c101d04 */
[----:B------:R-:W-:Y:S02]  /*15d0*/  PRMT R19, R20, 0x5410, R17 ;  /* 0x0000541014137816 */ /* 0x000fe40000000011 */
[----:B------:R-:W-:Y:S01]  /*15e0*/  LEA.HI.X.SX32 R17, R21, UR7, 0x1, P1 ;  /* 0x0000000715117c11 */ /* 0x000fe200088f0eff */
[----:B------:R0:W-:Y:S04]  /*15f0*/  @P5 STG.E.128 desc[UR4][R6.64], R12 ;  /* 0x0000000c06005986 */ /* 0x0001e8000c101d04 */
[----:B------:R0:W-:Y:S02]  /*1600*/  @P0 STG.E desc[UR4][R4.64], R23 ;  /* 0x0000001704000986 */ /* 0x0001e4000c101904 */
[----:B0-----:R-:W-:Y:S05]  /*1610*/  @!P5 EXIT ;  /* 0x000000000000d94d */ /* 0x001fea0003800000 */
[----:B------:R-:W-:Y:S01]  /*1620*/  STG.E desc[UR4][R16.64], R19 ;  /* 0x0000001310007986 */ /* 0x000fe2000c101904 */
[----:B------:R-:W-:Y:S05]  /*1630*/  EXIT ;  /* 0x000000000000794d */ /* 0x000fea0003800000 */
.L_x_0:
[----:B------:R-:W-:-:S00]  /*1640*/  BRA `(.L_x_0) ;  /* 0xfffffffc00fc7947 */ /* 0x000fc0000383ffff */
[----:B------:R-:W-:-:S00]  /*1650*/  NOP ;  /* 0x0000000000007918 */ /* 0x000fc00000000000 */
        /* <DEDUP_REMOVED lines=10> */
.L_x_1:


//--------------------- .nv.constant0.triton_poi_fused_max_pool2d_with_indices_14 --------------------------
	.section	.nv.constant0.triton_poi_fused_max_pool2d_with_indices_14,"a",@progbits
	.sectionflags	@""
	.align	4
.nv.constant0.triton_poi_fused_max_pool2d_with_indices_14:
	.zero		560
